//
// Generated by NVIDIA NVVM Compiler
//
// Compiler Build ID: CL-36424714
// Cuda compilation tools, release 13.0, V13.0.88
// Based on NVVM 20.0.0
//

.version 9.0
.target sm_100
.address_size 64

	// .globl	_Z4axpyPKdS0_Pdj
.const .align 8 .f64 d_alpha;

.visible .entry _Z4axpyPKdS0_Pdj(
	.param .u64 .ptr .align 1 _Z4axpyPKdS0_Pdj_param_0,
	.param .u64 .ptr .align 1 _Z4axpyPKdS0_Pdj_param_1,
	.param .u64 .ptr .align 1 _Z4axpyPKdS0_Pdj_param_2,
	.param .u32 _Z4axpyPKdS0_Pdj_param_3
)
{
	.reg .pred 	%p<2>;
	.reg .b32 	%r<6>;
	.reg .b64 	%rd<11>;
	.reg .b64 	%fd<5>;

	ld.param.u64 	%rd1, [_Z4axpyPKdS0_Pdj_param_0];
	ld.param.u64 	%rd2, [_Z4axpyPKdS0_Pdj_param_1];
	ld.param.u64 	%rd3, [_Z4axpyPKdS0_Pdj_param_2];
	ld.param.u32 	%r2, [_Z4axpyPKdS0_Pdj_param_3];
	mov.u32 	%r3, %ctaid.x;
	mov.u32 	%r4, %ntid.x;
	mov.u32 	%r5, %tid.x;
	mad.lo.s32 	%r1, %r3, %r4, %r5;
	setp.ge.u32 	%p1, %r1, %r2;
	@%p1 bra 	$L__BB0_2;
	cvta.to.global.u64 	%rd4, %rd1;
	cvta.to.global.u64 	%rd5, %rd2;
	cvta.to.global.u64 	%rd6, %rd3;
	ld.const.f64 	%fd1, [d_alpha];
	mul.wide.s32 	%rd7, %r1, 8;
	add.s64 	%rd8, %rd4, %rd7;
	ld.global.f64 	%fd2, [%rd8];
	add.s64 	%rd9, %rd5, %rd7;
	ld.global.f64 	%fd3, [%rd9];
	fma.rn.f64 	%fd4, %fd1, %fd2, %fd3;
	add.s64 	%rd10, %rd6, %rd7;
	st.global.f64 	[%rd10], %fd4;
$L__BB0_2:
	ret;

}


// ===== COMPILED SASS (sm_100) =====

	.target	sm_100

	.elftype	@"ET_EXEC"


//--------------------- .note.nv.tkinfo           --------------------------
	.section	.note.nv.tkinfo,"",@"SHT_NOTE"
	.sectionflags	@"SHF_NOTE_NV_TKINFO"
	.tkinfo
        /*0018*/ 	.word	0x00000002
        /*0030*/ 	.string	""
        /*0030*/ 	.string	"ptxas"
        /*0030*/ 	.string	"Cuda compilation tools, release 13.0, V13.0.88"
        /*0030*/ 	.string	"Build cuda_13.0.r13.0/compiler.36424714_0"
        /*0030*/ 	.string	"-arch sm_100 -m 64 "



//--------------------- .note.nv.cuinfo           --------------------------
	.section	.note.nv.cuinfo,"",@"SHT_NOTE"
	.sectionflags	@"SHF_NOTE_NV_CUINFO"
        /*0018*/ 	.short	0x0002
        /*001a*/ 	.short	0x0064
        /*001c*/ 	.short	0x0082
	.zero		2


//--------------------- .nv.info                  --------------------------
	.section	.nv.info,"",@"SHT_CUDA_INFO"
	.align	4


	//----- nvinfo : EIATTR_REGCOUNT
	.align		4
        /*0000*/ 	.byte	0x04, 0x2f
        /*0002*/ 	.short	(.L_2 - .L_1)
	.align		4
.L_1:
        /*0004*/ 	.word	index@(_Z4axpyPKdS0_Pdj)
        /*0008*/ 	.word	0x0000000e


	//----- nvinfo : EIATTR_FRAME_SIZE
	.align		4
.L_2:
        /*000c*/ 	.byte	0x04, 0x11
        /*000e*/ 	.short	(.L_4 - .L_3)
	.align		4
.L_3:
        /*0010*/ 	.word	index@(_Z4axpyPKdS0_Pdj)
        /*0014*/ 	.word	0x00000000


	//----- nvinfo : EIATTR_MIN_STACK_SIZE
	.align		4
.L_4:
        /*0018*/ 	.byte	0x04, 0x12
        /*001a*/ 	.short	(.L_6 - .L_5)
	.align		4
.L_5:
        /*001c*/ 	.word	index@(_Z4axpyPKdS0_Pdj)
        /*0020*/ 	.word	0x00000000
.L_6:


//--------------------- .nv.compat                --------------------------
	.section	.nv.compat,"",@"SHT_CUDA_COMPAT_INFO"
	.align	4
        /*0000*/ 	.byte	0x02, 0x09, 0x00, 0x00, 0x02, 0x02, 0x01, 0x00, 0x02, 0x05, 0x05, 0x00, 0x03, 0x07, 0x01, 0x01
        /*0010*/ 	.byte	0x02, 0x03, 0x00, 0x00, 0x02, 0x06, 0x01, 0x00, 0x04, 0x0b, 0x08, 0x00, 0x01, 0x00, 0x00, 0x00
        /*0020*/ 	.byte	0x00, 0x00, 0x00, 0x00


//--------------------- .nv.info._Z4axpyPKdS0_Pdj --------------------------
	.section	.nv.info._Z4axpyPKdS0_Pdj,"",@"SHT_CUDA_INFO"
	.sectionflags	@""
	.align	4


	//----- nvinfo : EIATTR_CUDA_API_VERSION
	.align		4
        /*0000*/ 	.byte	0x04, 0x37
        /*0002*/ 	.short	(.L_8 - .L_7)
.L_7:
        /*0004*/ 	.word	0x00000082


	//----- nvinfo : EIATTR_KPARAM_INFO
	.align		4
.L_8:
        /*0008*/ 	.byte	0x04, 0x17
        /*000a*/ 	.short	(.L_10 - .L_9)
.L_9:
        /*000c*/ 	.word	0x00000000
        /*0010*/ 	.short	0x0003
        /*0012*/ 	.short	0x0018
        /*0014*/ 	.byte	0x00, 0xf0, 0x11, 0x00


	//----- nvinfo : EIATTR_KPARAM_INFO
	.align		4
.L_10:
        /*0018*/ 	.byte	0x04, 0x17
        /*001a*/ 	.short	(.L_12 - .L_11)
.L_11:
        /*001c*/ 	.word	0x00000000
        /*0020*/ 	.short	0x0002
        /*0022*/ 	.short	0x0010
        /*0024*/ 	.byte	0x00, 0xf5, 0x21, 0x00


	//----- nvinfo : EIATTR_KPARAM_INFO
	.align		4
.L_12:
        /*0028*/ 	.byte	0x04, 0x17
        /*002a*/ 	.short	(.L_14 - .L_13)
.L_13:
        /*002c*/ 	.word	0x00000000
        /*0030*/ 	.short	0x0001
        /*0032*/ 	.short	0x0008
        /*0034*/ 	.byte	0x00, 0xf5, 0x21, 0x00


	//----- nvinfo : EIATTR_KPARAM_INFO
	.align		4
.L_14:
        /*0038*/ 	.byte	0x04, 0x17
        /*003a*/ 	.short	(.L_16 - .L_15)
.L_15:
        /*003c*/ 	.word	0x00000000
        /*0040*/ 	.short	0x0000
        /*0042*/ 	.short	0x0000
        /*0044*/ 	.byte	0x00, 0xf5, 0x21, 0x00


	//----- nvinfo : EIATTR_SPARSE_MMA_MASK
	.align		4
.L_16:
        /*0048*/ 	.byte	0x03, 0x50
        /*004a*/ 	.short	0x0000


	//----- nvinfo : EIATTR_MAXREG_COUNT
	.align		4
        /*004c*/ 	.byte	0x03, 0x1b
        /*004e*/ 	.short	0x00ff


	//----- nvinfo : EIATTR_MERCURY_ISA_VERSION
	.align		4
        /*0050*/ 	.byte	0x03, 0x5f
        /*0052*/ 	.short	0x0101


	//----- nvinfo : EIATTR_VRC_CTA_INIT_COUNT
	.align		4
        /*0054*/ 	.byte	0x02, 0x4a
	.zero		1
	.zero		1


	//----- nvinfo : EIATTR_EXIT_INSTR_OFFSETS
	.align		4
        /*0058*/ 	.byte	0x04, 0x1c
        /*005a*/ 	.short	(.L_18 - .L_17)


	//   ....[0]....
.L_17:
        /*005c*/ 	.word	0x00000070


	//   ....[1]....
        /*0060*/ 	.word	0x00000140


	//----- nvinfo : EIATTR_CBANK_PARAM_SIZE
	.align		4
.L_18:
        /*0064*/ 	.byte	0x03, 0x19
        /*0066*/ 	.short	0x001c


	//----- nvinfo : EIATTR_PARAM_CBANK
	.align		4
        /*0068*/ 	.byte	0x04, 0x0a
        /*006a*/ 	.short	(.L_20 - .L_19)
	.align		4
.L_19:
        /*006c*/ 	.word	index@(.nv.constant0._Z4axpyPKdS0_Pdj)
        /*0070*/ 	.short	0x0380
        /*0072*/ 	.short	0x001c


	//----- nvinfo : EIATTR_SW_WAR
	.align		4
.L_20:
        /*0074*/ 	.byte	0x04, 0x36
        /*0076*/ 	.short	(.L_22 - .L_21)
.L_21:
        /*0078*/ 	.word	0x00000008
.L_22:


//--------------------- .nv.callgraph             --------------------------
	.section	.nv.callgraph,"",@"SHT_CUDA_CALLGRAPH"
	.align	4
	.sectionentsize	8
	.align		4
        /*0000*/ 	.word	0x00000000
	.align		4
        /*0004*/ 	.word	0xffffffff
	.align		4
        /*0008*/ 	.word	0x00000000
	.align		4
        /*000c*/ 	.word	0xfffffffe
	.align		4
        /*0010*/ 	.word	0x00000000
	.align		4
        /*0014*/ 	.word	0xfffffffd
	.align		4
        /*0018*/ 	.word	0x00000000
	.align		4
        /*001c*/ 	.word	0xfffffffc


//--------------------- .nv.constant3             --------------------------
	.section	.nv.constant3,"a",@progbits
	.align	8
.nv.constant3:
	.type		d_alpha,@object
	.size		d_alpha,(.L_0 - d_alpha)
d_alpha:
	.zero		8
.L_0:


//--------------------- .text._Z4axpyPKdS0_Pdj    --------------------------
	.section	.text._Z4axpyPKdS0_Pdj,"ax",@progbits
	.align	128
        .global         _Z4axpyPKdS0_Pdj
        .type           _Z4axpyPKdS0_Pdj,@function
        .size           _Z4axpyPKdS0_Pdj,(.L_x_1 - _Z4axpyPKdS0_Pdj)
        .other          _Z4axpyPKdS0_Pdj,@"STO_CUDA_ENTRY STV_DEFAULT"
_Z4axpyPKdS0_Pdj:
.text._Z4axpyPKdS0_Pdj:
[----:B------:R-:W-:Y:S01]  /*0000*/  LDC R1, c[0x0][0x37c] ;  /* 0x0000df00ff017b82 */ /* 0x000fe20000000800 */
[----:B------:R-:W0:Y:S07]  /*0010*/  S2R R0, SR_TID.X ;  /* 0x0000000000007919 */ /* 0x000e2e0000002100 */
[----:B------:R-:W0:Y:S01]  /*0020*/  S2UR UR4, SR_CTAID.X ;  /* 0x00000000000479c3 */ /* 0x000e220000002500 */
[----:B------:R-:W1:Y:S07]  /*0030*/  LDCU UR5, c[0x0][0x398] ;  /* 0x00007300ff0577ac */ /* 0x000e6e0008000800 */
[----:B------:R-:W0:Y:S02]  /*0040*/  LDC R11, c[0x0][0x360] ;  /* 0x0000d800ff0b7b82 */ /* 0x000e240000000800 */
[----:B0-----:R-:W-:-:S05]  /*0050*/  IMAD R11, R11, UR4, R0 ;  /* 0x000000040b0b7c24 */ /* 0x001fca000f8e0200 */
[----:B-1----:R-:W-:-:S13]  /*0060*/  ISETP.GE.U32.AND P0, PT, R11, UR5, PT ;  /* 0x000000050b007c0c */ /* 0x002fda000bf06070 */
[----:B------:R-:W-:Y:S05]  /*0070*/  @P0 EXIT ;  /* 0x000000000000094d */ /* 0x000fea0003800000 */
[----:B------:R-:W0:Y:S01]  /*0080*/  LDC.64 R2, c[0x0][0x380] ;  /* 0x0000e000ff027b82 */ /* 0x000e220000000a00 */
[----:B------:R-:W1:Y:S01]  /*0090*/  LDCU.64 UR4, c[0x0][0x358] ;  /* 0x00006b00ff0477ac */ /* 0x000e620008000a00 */
[----:B------:R-:W2:Y:S06]  /*00a0*/  LDCU.64 UR6, c[0x3][URZ] ;  /* 0x00c00000ff0677ac */ /* 0x000eac0008000a00 */
[----:B------:R-:W3:Y:S08]  /*00b0*/  LDC.64 R4, c[0x0][0x388] ;  /* 0x0000e200ff047b82 */ /* 0x000ef00000000a00 */
[----:B------:R-:W4:Y:S01]  /*00c0*/  LDC.64 R8, c[0x0][0x390] ;  /* 0x0000e400ff087b82 */ /* 0x000f220000000a00 */
[----:B0-----:R-:W-:-:S06]  /*00d0*/  IMAD.WIDE R2, R11, 0x8, R2 ;  /* 0x000000080b027825 */ /* 0x001fcc00078e0202 */
[----:B-1----:R-:W2:Y:S01]  /*00e0*/  LDG.E.64 R2, desc[UR4][R2.64] ;  /* 0x0000000402027981 */ /* 0x002ea2000c1e1b00 */
[----:B---3--:R-:W-:-:S06]  /*00f0*/  IMAD.WIDE R4, R11, 0x8, R4 ;  /* 0x000000080b047825 */ /* 0x008fcc00078e0204 */
[----:B------:R-:W2:Y:S01]  /*0100*/  LDG.E.64 R4, desc[UR4][R4.64] ;  /* 0x0000000404047981 */ /* 0x000ea2000c1e1b00 */
[----:B----4-:R-:W-:Y:S01]  /*0110*/  IMAD.WIDE R8, R11, 0x8, R8 ;  /* 0x000000080b087825 */ /* 0x010fe200078e0208 */
[----:B--2---:R-:W-:-:S07]  /*0120*/  DFMA R6, R2, UR6, R4 ;  /* 0x0000000602067c2b */ /* 0x004fce0008000004 */
[----:B------:R-:W-:Y:S01]  /*0130*/  STG.E.64 desc[UR4][R8.64], R6 ;  /* 0x0000000608007986 */ /* 0x000fe2000c101b04 */
[----:B------:R-:W-:Y:S05]  /*0140*/  EXIT ;  /* 0x000000000000794d */ /* 0x000fea0003800000 */
.L_x_0:
[----:B------:R-:W-:-:S00]  /*0150*/  BRA `(.L_x_0) ;  /* 0xfffffffc00fc7947 */ /* 0x000fc0000383ffff */
[----:B------:R-:W-:-:S00]  /*0160*/  NOP ;  /* 0x0000000000007918 */ /* 0x000fc00000000000 */
        /* <DEDUP_REMOVED lines=9> */
.L_x_1:


//--------------------- .nv.shared.reserved.0     --------------------------
	.section	.nv.shared.reserved.0,"aw",@nobits
	.weak		__nv_reservedSMEM_offset_0_alias
	.size		__nv_reservedSMEM_offset_0_alias, 0, 64
	.other		__nv_reservedSMEM_offset_0_alias,@"STO_CUDA_RESERVED_SHARED STV_DEFAULT"
__nv_reservedSMEM_offset_0_alias:
	.zero		0
	.zero		64


//--------------------- .nv.constant0._Z4axpyPKdS0_Pdj --------------------------
	.section	.nv.constant0._Z4axpyPKdS0_Pdj,"a",@progbits
	.sectionflags	@""
	.align	4
.nv.constant0._Z4axpyPKdS0_Pdj:
	.zero		924


//--------------------- SYMBOLS --------------------------

	.type		.nv.reservedSmem.offset0,@object
	.size		.nv.reservedSmem.offset0,0x4
